//
// Generated by NVIDIA NVVM Compiler
//
// Compiler Build ID: CL-36424714
// Cuda compilation tools, release 13.0, V13.0.88
// Based on NVVM 20.0.0
//

.version 9.0
.target sm_100
.address_size 64

	// .globl	_Z10matrix_addPfS_S_i

.visible .entry _Z10matrix_addPfS_S_i(
	.param .u64 .ptr .align 1 _Z10matrix_addPfS_S_i_param_0,
	.param .u64 .ptr .align 1 _Z10matrix_addPfS_S_i_param_1,
	.param .u64 .ptr .align 1 _Z10matrix_addPfS_S_i_param_2,
	.param .u32 _Z10matrix_addPfS_S_i_param_3
)
{
	.reg .b32 	%r<11>;
	.reg .b32 	%f<4>;
	.reg .b64 	%rd<11>;

	ld.param.u64 	%rd1, [_Z10matrix_addPfS_S_i_param_0];
	ld.param.u64 	%rd2, [_Z10matrix_addPfS_S_i_param_1];
	ld.param.u64 	%rd3, [_Z10matrix_addPfS_S_i_param_2];
	ld.param.u32 	%r1, [_Z10matrix_addPfS_S_i_param_3];
	cvta.to.global.u64 	%rd4, %rd3;
	cvta.to.global.u64 	%rd5, %rd2;
	cvta.to.global.u64 	%rd6, %rd1;
	mov.u32 	%r2, %ctaid.x;
	mov.u32 	%r3, %ntid.x;
	mov.u32 	%r4, %tid.x;
	mad.lo.s32 	%r5, %r2, %r3, %r4;
	mov.u32 	%r6, %ctaid.y;
	mov.u32 	%r7, %ntid.y;
	mov.u32 	%r8, %tid.y;
	mad.lo.s32 	%r9, %r6, %r7, %r8;
	mad.lo.s32 	%r10, %r1, %r9, %r5;
	mul.wide.s32 	%rd7, %r10, 4;
	add.s64 	%rd8, %rd6, %rd7;
	ld.global.f32 	%f1, [%rd8];
	add.s64 	%rd9, %rd5, %rd7;
	ld.global.f32 	%f2, [%rd9];
	add.f32 	%f3, %f1, %f2;
	add.s64 	%rd10, %rd4, %rd7;
	st.global.f32 	[%rd10], %f3;
	ret;

}


// ===== COMPILED SASS (sm_100) =====

	.target	sm_100

	.elftype	@"ET_EXEC"


//--------------------- .note.nv.tkinfo           --------------------------
	.section	.note.nv.tkinfo,"",@"SHT_NOTE"
	.sectionflags	@"SHF_NOTE_NV_TKINFO"
	.tkinfo
        /*0018*/ 	.word	0x00000002
        /*0030*/ 	.string	""
        /*0030*/ 	.string	"ptxas"
        /*0030*/ 	.string	"Cuda compilation tools, release 13.0, V13.0.88"
        /*0030*/ 	.string	"Build cuda_13.0.r13.0/compiler.36424714_0"
        /*0030*/ 	.string	"-arch sm_100 -m 64 "



//--------------------- .note.nv.cuinfo           --------------------------
	.section	.note.nv.cuinfo,"",@"SHT_NOTE"
	.sectionflags	@"SHF_NOTE_NV_CUINFO"
        /*0018*/ 	.short	0x0002
        /*001a*/ 	.short	0x0064
        /*001c*/ 	.short	0x0082
	.zero		2


//--------------------- .nv.info                  --------------------------
	.section	.nv.info,"",@"SHT_CUDA_INFO"
	.align	4


	//----- nvinfo : EIATTR_REGCOUNT
	.align		4
        /*0000*/ 	.byte	0x04, 0x2f
        /*0002*/ 	.short	(.L_1 - .L_0)
	.align		4
.L_0:
        /*0004*/ 	.word	index@(_Z10matrix_addPfS_S_i)
        /*0008*/ 	.word	0x0000000c


	//----- nvinfo : EIATTR_FRAME_SIZE
	.align		4
.L_1:
        /*000c*/ 	.byte	0x04, 0x11
        /*000e*/ 	.short	(.L_3 - .L_2)
	.align		4
.L_2:
        /*0010*/ 	.word	index@(_Z10matrix_addPfS_S_i)
        /*0014*/ 	.word	0x00000000


	//----- nvinfo : EIATTR_MIN_STACK_SIZE
	.align		4
.L_3:
        /*0018*/ 	.byte	0x04, 0x12
        /*001a*/ 	.short	(.L_5 - .L_4)
	.align		4
.L_4:
        /*001c*/ 	.word	index@(_Z10matrix_addPfS_S_i)
        /*0020*/ 	.word	0x00000000
.L_5:


//--------------------- .nv.compat                --------------------------
	.section	.nv.compat,"",@"SHT_CUDA_COMPAT_INFO"
	.align	4
        /*0000*/ 	.byte	0x02, 0x09, 0x00, 0x00, 0x02, 0x02, 0x01, 0x00, 0x02, 0x05, 0x05, 0x00, 0x03, 0x07, 0x01, 0x01
        /*0010*/ 	.byte	0x02, 0x03, 0x00, 0x00, 0x02, 0x06, 0x01, 0x00, 0x04, 0x0b, 0x08, 0x00, 0x09, 0x00, 0x00, 0x00
        /*0020*/ 	.byte	0x00, 0x00, 0x00, 0x00


//--------------------- .nv.info._Z10matrix_addPfS_S_i --------------------------
	.section	.nv.info._Z10matrix_addPfS_S_i,"",@"SHT_CUDA_INFO"
	.sectionflags	@""
	.align	4


	//----- nvinfo : EIATTR_CUDA_API_VERSION
	.align		4
        /*0000*/ 	.byte	0x04, 0x37
        /*0002*/ 	.short	(.L_7 - .L_6)
.L_6:
        /*0004*/ 	.word	0x00000082


	//----- nvinfo : EIATTR_KPARAM_INFO
	.align		4
.L_7:
        /*0008*/ 	.byte	0x04, 0x17
        /*000a*/ 	.short	(.L_9 - .L_8)
.L_8:
        /*000c*/ 	.word	0x00000000
        /*0010*/ 	.short	0x0003
        /*0012*/ 	.short	0x0018
        /*0014*/ 	.byte	0x00, 0xf0, 0x11, 0x00


	//----- nvinfo : EIATTR_KPARAM_INFO
	.align		4
.L_9:
        /*0018*/ 	.byte	0x04, 0x17
        /*001a*/ 	.short	(.L_11 - .L_10)
.L_10:
        /*001c*/ 	.word	0x00000000
        /*0020*/ 	.short	0x0002
        /*0022*/ 	.short	0x0010
        /*0024*/ 	.byte	0x00, 0xf5, 0x21, 0x00


	//----- nvinfo : EIATTR_KPARAM_INFO
	.align		4
.L_11:
        /*0028*/ 	.byte	0x04, 0x17
        /*002a*/ 	.short	(.L_13 - .L_12)
.L_12:
        /*002c*/ 	.word	0x00000000
        /*0030*/ 	.short	0x0001
        /*0032*/ 	.short	0x0008
        /*0034*/ 	.byte	0x00, 0xf5, 0x21, 0x00


	//----- nvinfo : EIATTR_KPARAM_INFO
	.align		4
.L_13:
        /*0038*/ 	.byte	0x04, 0x17
        /*003a*/ 	.short	(.L_15 - .L_14)
.L_14:
        /*003c*/ 	.word	0x00000000
        /*0040*/ 	.short	0x0000
        /*0042*/ 	.short	0x0000
        /*0044*/ 	.byte	0x00, 0xf5, 0x21, 0x00


	//----- nvinfo : EIATTR_SPARSE_MMA_MASK
	.align		4
.L_15:
        /*0048*/ 	.byte	0x03, 0x50
        /*004a*/ 	.short	0x0000


	//----- nvinfo : EIATTR_MAXREG_COUNT
	.align		4
        /*004c*/ 	.byte	0x03, 0x1b
        /*004e*/ 	.short	0x00ff


	//----- nvinfo : EIATTR_MERCURY_ISA_VERSION
	.align		4
        /*0050*/ 	.byte	0x03, 0x5f
        /*0052*/ 	.short	0x0101


	//----- nvinfo : EIATTR_VRC_CTA_INIT_COUNT
	.align		4
        /*0054*/ 	.byte	0x02, 0x4a
	.zero		1
	.zero		1


	//----- nvinfo : EIATTR_EXIT_INSTR_OFFSETS
	.align		4
        /*0058*/ 	.byte	0x04, 0x1c
        /*005a*/ 	.short	(.L_17 - .L_16)


	//   ....[0]....
.L_16:
        /*005c*/ 	.word	0x00000160


	//----- nvinfo : EIATTR_CBANK_PARAM_SIZE
	.align		4
.L_17:
        /*0060*/ 	.byte	0x03, 0x19
        /*0062*/ 	.short	0x001c


	//----- nvinfo : EIATTR_PARAM_CBANK
	.align		4
        /*0064*/ 	.byte	0x04, 0x0a
        /*0066*/ 	.short	(.L_19 - .L_18)
	.align		4
.L_18:
        /*0068*/ 	.word	index@(.nv.constant0._Z10matrix_addPfS_S_i)
        /*006c*/ 	.short	0x0380
        /*006e*/ 	.short	0x001c


	//----- nvinfo : EIATTR_SW_WAR
	.align		4
.L_19:
        /*0070*/ 	.byte	0x04, 0x36
        /*0072*/ 	.short	(.L_21 - .L_20)
.L_20:
        /*0074*/ 	.word	0x00000008
.L_21:


//--------------------- .nv.callgraph             --------------------------
	.section	.nv.callgraph,"",@"SHT_CUDA_CALLGRAPH"
	.align	4
	.sectionentsize	8
	.align		4
        /*0000*/ 	.word	0x00000000
	.align		4
        /*0004*/ 	.word	0xffffffff
	.align		4
        /*0008*/ 	.word	0x00000000
	.align		4
        /*000c*/ 	.word	0xfffffffe
	.align		4
        /*0010*/ 	.word	0x00000000
	.align		4
        /*0014*/ 	.word	0xfffffffd
	.align		4
        /*0018*/ 	.word	0x00000000
	.align		4
        /*001c*/ 	.word	0xfffffffc


//--------------------- .text._Z10matrix_addPfS_S_i --------------------------
	.section	.text._Z10matrix_addPfS_S_i,"ax",@progbits
	.align	128
        .global         _Z10matrix_addPfS_S_i
        .type           _Z10matrix_addPfS_S_i,@function
        .size           _Z10matrix_addPfS_S_i,(.L_x_1 - _Z10matrix_addPfS_S_i)
        .other          _Z10matrix_addPfS_S_i,@"STO_CUDA_ENTRY STV_DEFAULT"
_Z10matrix_addPfS_S_i:
.text._Z10matrix_addPfS_S_i:
[----:B------:R-:W-:Y:S01]  /*0000*/  LDC R1, c[0x0][0x37c] ;  /* 0x0000df00ff017b82 */ /* 0x000fe20000000800 */
[----:B------:R-:W0:Y:S07]  /*0010*/  S2R R7, SR_TID.X ;  /* 0x0000000000077919 */ /* 0x000e2e0000002100 */
[----:B------:R-:W0:Y:S01]  /*0020*/  S2UR UR6, SR_CTAID.X ;  /* 0x00000000000679c3 */ /* 0x000e220000002500 */
[----:B------:R-:W1:Y:S01]  /*0030*/  LDCU UR8, c[0x0][0x398] ;  /* 0x00007300ff0877ac */ /* 0x000e620008000800 */
[----:B------:R-:W2:Y:S01]  /*0040*/  S2R R9, SR_TID.Y ;  /* 0x0000000000097919 */ /* 0x000ea20000002200 */
[----:B------:R-:W3:Y:S05]  /*0050*/  LDCU.64 UR4, c[0x0][0x358] ;  /* 0x00006b00ff0477ac */ /* 0x000eea0008000a00 */
[----:B------:R-:W0:Y:S08]  /*0060*/  LDC R0, c[0x0][0x360] ;  /* 0x0000d800ff007b82 */ /* 0x000e300000000800 */
[----:B------:R-:W2:Y:S08]  /*0070*/  S2UR UR7, SR_CTAID.Y ;  /* 0x00000000000779c3 */ /* 0x000eb00000002600 */
[----:B------:R-:W2:Y:S08]  /*0080*/  LDC R6, c[0x0][0x364] ;  /* 0x0000d900ff067b82 */ /* 0x000eb00000000800 */
[----:B------:R-:W4:Y:S01]  /*0090*/  LDC.64 R2, c[0x0][0x380] ;  /* 0x0000e000ff027b82 */ /* 0x000f220000000a00 */
[----:B0-----:R-:W-:-:S07]  /*00a0*/  IMAD R0, R0, UR6, R7 ;  /* 0x0000000600007c24 */ /* 0x001fce000f8e0207 */
[----:B------:R-:W0:Y:S01]  /*00b0*/  LDC.64 R4, c[0x0][0x388] ;  /* 0x0000e200ff047b82 */ /* 0x000e220000000a00 */
[----:B--2---:R-:W-:-:S04]  /*00c0*/  IMAD R7, R6, UR7, R9 ;  /* 0x0000000706077c24 */ /* 0x004fc8000f8e0209 */
[----:B-1----:R-:W-:-:S03]  /*00d0*/  IMAD R9, R7, UR8, R0 ;  /* 0x0000000807097c24 */ /* 0x002fc6000f8e0200 */
[----:B------:R-:W1:Y:S01]  /*00e0*/  LDC.64 R6, c[0x0][0x390] ;  /* 0x0000e400ff067b82 */ /* 0x000e620000000a00 */
[----:B----4-:R-:W-:-:S06]  /*00f0*/  IMAD.WIDE R2, R9, 0x4, R2 ;  /* 0x0000000409027825 */ /* 0x010fcc00078e0202 */
[----:B---3--:R-:W2:Y:S01]  /*0100*/  LDG.E R2, desc[UR4][R2.64] ;  /* 0x0000000402027981 */ /* 0x008ea2000c1e1900 */
[----:B0-----:R-:W-:-:S06]  /*0110*/  IMAD.WIDE R4, R9, 0x4, R4 ;  /* 0x0000000409047825 */ /* 0x001fcc00078e0204 */
[----:B------:R-:W2:Y:S01]  /*0120*/  LDG.E R5, desc[UR4][R4.64] ;  /* 0x0000000404057981 */ /* 0x000ea2000c1e1900 */
[----:B-1----:R-:W-:-:S04]  /*0130*/  IMAD.WIDE R6, R9, 0x4, R6 ;  /* 0x0000000409067825 */ /* 0x002fc800078e0206 */
[----:B--2---:R-:W-:-:S05]  /*0140*/  FADD R9, R2, R5 ;  /* 0x0000000502097221 */ /* 0x004fca0000000000 */
[----:B------:R-:W-:Y:S01]  /*0150*/  STG.E desc[UR4][R6.64], R9 ;  /* 0x0000000906007986 */ /* 0x000fe2000c101904 */
[----:B------:R-:W-:Y:S05]  /*0160*/  EXIT ;  /* 0x000000000000794d */ /* 0x000fea0003800000 */
.L_x_0:
[----:B------:R-:W-:-:S00]  /*0170*/  BRA `(.L_x_0) ;  /* 0xfffffffc00fc7947 */ /* 0x000fc0000383ffff */
[----:B------:R-:W-:-:S00]  /*0180*/  NOP ;  /* 0x0000000000007918 */ /* 0x000fc00000000000 */
[----:B------:R-:W-:-:S00]  /*0190*/  NOP ;  /* 0x0000000000007918 */ /* 0x000fc00000000000 */
[----:B------:R-:W-:-:S00]  /*01a0*/  NOP ;  /* 0x0000000000007918 */ /* 0x000fc00000000000 */
[----:B------:R-:W-:-:S00]  /*01b0*/  NOP ;  /* 0x0000000000007918 */ /* 0x000fc00000000000 */
[----:B------:R-:W-:-:S00]  /*01c0*/  NOP ;  /* 0x0000000000007918 */ /* 0x000fc00000000000 */
[----:B------:R-:W-:-:S00]  /*01d0*/  NOP ;  /* 0x0000000000007918 */ /* 0x000fc00000000000 */
[----:B------:R-:W-:-:S00]  /*01e0*/  NOP ;  /* 0x0000000000007918 */ /* 0x000fc00000000000 */
[----:B------:R-:W-:-:S00]  /*01f0*/  NOP ;  /* 0x0000000000007918 */ /* 0x000fc00000000000 */
.L_x_1:


//--------------------- .nv.shared.reserved.0     --------------------------
	.section	.nv.shared.reserved.0,"aw",@nobits
	.weak		__nv_reservedSMEM_offset_0_alias
	.size		__nv_reservedSMEM_offset_0_alias, 0, 64
	.other		__nv_reservedSMEM_offset_0_alias,@"STO_CUDA_RESERVED_SHARED STV_DEFAULT"
__nv_reservedSMEM_offset_0_alias:
	.zero		0
	.zero		64


//--------------------- .nv.constant0._Z10matrix_addPfS_S_i --------------------------
	.section	.nv.constant0._Z10matrix_addPfS_S_i,"a",@progbits
	.sectionflags	@""
	.align	4
.nv.constant0._Z10matrix_addPfS_S_i:
	.zero		924


//--------------------- SYMBOLS --------------------------

	.type		.nv.reservedSmem.offset0,@object
	.size		.nv.reservedSmem.offset0,0x4
